	.headerflags	@"EF_CUDA_TEXMODE_UNIFIED EF_CUDA_64BIT_ADDRESS EF_CUDA_ACCELERATORS EF_CUDA_SM90 EF_CUDA_VIRTUAL_SM(EF_CUDA_SM90)"
	.elftype	@"ET_EXEC"


//--------------------- .nv.info                  --------------------------
	.section	.nv.info,"",@"SHT_CUDA_INFO"
	.align	4


	//----- nvinfo : EIATTR_REGCOUNT
	.align		4
        /*0000*/ 	.byte	0x04, 0x2f
        /*0002*/ 	.short	(.L_1 - .L_0)
	.align		4
.L_0:
        /*0004*/ 	.word	index@(triton_poi_fused_relu_threshold_backward_5)
        /*0008*/ 	.word	0x00000020


	//----- nvinfo : EIATTR_MIN_STACK_SIZE
	.align		4
.L_1:
        /*000c*/ 	.byte	0x04, 0x12
        /*000e*/ 	.short	(.L_3 - .L_2)
	.align		4
.L_2:
        /*0010*/ 	.word	index@(triton_poi_fused_relu_threshold_backward_5)
        /*0014*/ 	.word	0x00000000


	//----- nvinfo : EIATTR_FRAME_SIZE
	.align		4
.L_3:
        /*0018*/ 	.byte	0x04, 0x11
        /*001a*/ 	.short	(.L_5 - .L_4)
	.align		4
.L_4:
        /*001c*/ 	.word	index@(triton_poi_fused_relu_threshold_backward_5)
        /*0020*/ 	.word	0x00000000


	//----- nvinfo : EIATTR_MIN_STACK_SIZE
	.align		4
.L_5:
        /*0024*/ 	.byte	0x04, 0x12
        /*0026*/ 	.short	(.L_7 - .L_6)
	.align		4
.L_6:
        /*0028*/ 	.word	index@(triton_poi_fused_relu_threshold_backward_5)
        /*002c*/ 	.word	0x00000000
.L_7:


//--------------------- .nv.info.triton_poi_fused_relu_threshold_backward_5 --------------------------
	.section	.nv.info.triton_poi_fused_relu_threshold_backward_5,"",@"SHT_CUDA_INFO"
	.sectionflags	@""
	.align	4


	//----- nvinfo : EIATTR_CUDA_API_VERSION
	.align		4
        /*0000*/ 	.byte	0x04, 0x37
        /*0002*/ 	.short	(.L_9 - .L_8)
.L_8:
        /*0004*/ 	.word	0x0000007c


	//----- nvinfo : EIATTR_KPARAM_INFO
	.align		4
.L_9:
        /*0008*/ 	.byte	0x04, 0x17
        /*000a*/ 	.short	(.L_11 - .L_10)
.L_10:
        /*000c*/ 	.word	0x00000000
        /*0010*/ 	.short	0x0004
        /*0012*/ 	.short	0x001c
        /*0014*/ 	.byte	0x00, 0xf0, 0x11, 0x00


	//----- nvinfo : EIATTR_KPARAM_INFO
	.align		4
.L_11:
        /*0018*/ 	.byte	0x04, 0x17
        /*001a*/ 	.short	(.L_13 - .L_12)
.L_12:
        /*001c*/ 	.word	0x00000000
        /*0020*/ 	.short	0x0003
        /*0022*/ 	.short	0x0018
        /*0024*/ 	.byte	0x00, 0xf0, 0x11, 0x00


	//----- nvinfo : EIATTR_KPARAM_INFO
	.align		4
.L_13:
        /*0028*/ 	.byte	0x04, 0x17
        /*002a*/ 	.short	(.L_15 - .L_14)
.L_14:
        /*002c*/ 	.word	0x00000000
        /*0030*/ 	.short	0x0002
        /*0032*/ 	.short	0x0010
        /*0034*/ 	.byte	0x00, 0xf4, 0x21, 0x00


	//----- nvinfo : EIATTR_KPARAM_INFO
	.align		4
.L_15:
        /*0038*/ 	.byte	0x04, 0x17
        /*003a*/ 	.short	(.L_17 - .L_16)
.L_16:
        /*003c*/ 	.word	0x00000000
        /*0040*/ 	.short	0x0001
        /*0042*/ 	.short	0x0008
        /*0044*/ 	.byte	0x00, 0xf4, 0x21, 0x00


	//----- nvinfo : EIATTR_KPARAM_INFO
	.align		4
.L_17:
        /*0048*/ 	.byte	0x04, 0x17
        /*004a*/ 	.short	(.L_19 - .L_18)
.L_18:
        /*004c*/ 	.word	0x00000000
        /*0050*/ 	.short	0x0000
        /*0052*/ 	.short	0x0000
        /*0054*/ 	.byte	0x00, 0xf4, 0x21, 0x00


	//----- nvinfo : EIATTR_SPARSE_MMA_MASK
	.align		4
.L_19:
        /*0058*/ 	.byte	0x03, 0x50
        /*005a*/ 	.short	0x0000


	//----- nvinfo : EIATTR_MAXREG_COUNT
	.align		4
        /*005c*/ 	.byte	0x03, 0x1b
        /*005e*/ 	.short	0x00ff


	//----- nvinfo : EIATTR_EXIT_INSTR_OFFSETS
	.align		4
        /*0060*/ 	.byte	0x04, 0x1c
        /*0062*/ 	.short	(.L_21 - .L_20)


	//   ....[0]....
.L_20:
        /*0064*/ 	.word	0x00000b70


	//   ....[1]....
        /*0068*/ 	.word	0x00000b90


	//----- nvinfo : EIATTR_REQNTID
	.align		4
.L_21:
        /*006c*/ 	.byte	0x04, 0x10
        /*006e*/ 	.short	(.L_23 - .L_22)
.L_22:
        /*0070*/ 	.word	0x00000080
        /*0074*/ 	.word	0x00000001
        /*0078*/ 	.word	0x00000001


	//----- nvinfo : EIATTR_CBANK_PARAM_SIZE
	.align		4
.L_23:
        /*007c*/ 	.byte	0x03, 0x19
        /*007e*/ 	.short	0x0020


	//----- nvinfo : EIATTR_PARAM_CBANK
	.align		4
        /*0080*/ 	.byte	0x04, 0x0a
        /*0082*/ 	.short	(.L_25 - .L_24)
	.align		4
.L_24:
        /*0084*/ 	.word	index@(.nv.constant0.triton_poi_fused_relu_threshold_backward_5)
        /*0088*/ 	.short	0x0210
        /*008a*/ 	.short	0x0020


	//----- nvinfo : EIATTR_SW_WAR
	.align		4
.L_25:
        /*008c*/ 	.byte	0x04, 0x36
        /*008e*/ 	.short	(.L_27 - .L_26)
.L_26:
        /*0090*/ 	.word	0x00000008
.L_27:


//--------------------- .nv.callgraph             --------------------------
	.section	.nv.callgraph,"",@"SHT_CUDA_CALLGRAPH"
	.align	4
	.sectionentsize	8
	.align		4
        /*0000*/ 	.word	0x00000000
	.align		4
        /*0004*/ 	.word	0xffffffff
	.align		4
        /*0008*/ 	.word	0x00000000
	.align		4
        /*000c*/ 	.word	0xfffffffe
	.align		4
        /*0010*/ 	.word	0x00000000
	.align		4
        /*0014*/ 	.word	0xfffffffd
	.align		4
        /*0018*/ 	.word	0x00000000
	.align		4
        /*001c*/ 	.word	0xfffffffc


//--------------------- .text.triton_poi_fused_relu_threshold_backward_5 --------------------------
	.section	.text.triton_poi_fused_relu_threshold_backward_5,"ax",@progbits
	.sectionflags	@"SHF_BARRIERS=1"
	.align	128
        .global         triton_poi_fused_relu_threshold_backward_5
        .type           triton_poi_fused_relu_threshold_backward_5,@function
        .size           triton_poi_fused_relu_threshold_backward_5,(.L_x_1 - triton_poi_fused_relu_threshold_backward_5)
        .other          triton_poi_fused_relu_threshold_backward_5,@"STO_CUDA_ENTRY STV_DEFAULT"
triton_poi_fused_relu_threshold_backward_5:
.text.triton_poi_fused_relu_threshold_backward_5:
[----:B------:R-:W0:Y:S01]  /*0000*/  LDC R1, c[0x0][0x28] ;  /* 0x00000a00ff017b82 */ /* 0x000e220000000800 */
[----:B------:R-:W1:Y:S07]  /*0010*/  S2R R9, SR_CTAID.Y ;  /* 0x0000000000097919 */ /* 0x000e6e0000002600 */
[----:B------:R-:W2:Y:S01]  /*0020*/  LDC.64 R6, c[0x0][0x210] ;  /* 0x00008400ff067b82 */ /* 0x000ea20000000a00 */
[----:B------:R-:W-:Y:S02]  /*0030*/  CS2R R16, SRZ ;  /* 0x0000000000107805 */ /* 0x000fe4000001ff00 */
[----:B------:R-:W-:Y:S01]  /*0040*/  CS2R R18, SRZ ;  /* 0x0000000000127805 */ /* 0x000fe2000001ff00 */
[----:B------:R-:W3:Y:S01]  /*0050*/  S2R R2, SR_TID.X ;  /* 0x0000000000027919 */ /* 0x000ee20000002100 */
[----:B------:R-:W-:Y:S01]  /*0060*/  ULDC.64 UR6, c[0x0][0x208] ;  /* 0x0000820000067ab9 */ /* 0x000fe20000000a00 */
[----:B------:R-:W4:Y:S01]  /*0070*/  S2R R25, SR_CTAID.X ;  /* 0x0000000000197919 */ /* 0x000f220000002500 */
[----:B-1----:R-:W-:-:S02]  /*0080*/  IMAD.SHL.U32 R26, R9, 0x20, RZ ;  /* 0x00000020091a7824 */ /* 0x002fc400078e00ff */
[----:B---3--:R-:W-:Y:S01]  /*0090*/  IMAD.SHL.U32 R3, R2, 0x8, RZ ;  /* 0x0000000802037824 */ /* 0x008fe200078e00ff */
[----:B------:R-:W-:Y:S01]  /*00a0*/  SHF.R.U32.HI R8, RZ, 0x2, R2 ;  /* 0x00000002ff087819 */ /* 0x000fe20000011602 */
[----:B----4-:R-:W-:-:S03]  /*00b0*/  IMAD.SHL.U32 R25, R25, 0x20, RZ ;  /* 0x0000002019197824 */ /* 0x010fc600078e00ff */
[----:B------:R-:W-:Y:S02]  /*00c0*/  LOP3.LUT R3, R26, 0x18, R3, 0xf8, !PT ;  /* 0x000000181a037812 */ /* 0x000fe400078ef803 */
[----:B------:R-:W-:Y:S02]  /*00d0*/  SGXT.U32 R8, R8, 0x5 ;  /* 0x000000050808781a */ /* 0x000fe40000000000 */
[----:B------:R-:W-:-:S04]  /*00e0*/  SHF.R.S32.HI R0, RZ, 0x1f, R3 ;  /* 0x0000001fff007819 */ /* 0x000fc80000011403 */
[----:B------:R-:W-:Y:S02]  /*00f0*/  LEA.HI R4, R0, R3, RZ, 0xc ;  /* 0x0000000300047211 */ /* 0x000fe400078f60ff */
[----:B------:R-:W-:Y:S02]  /*0100*/  LOP3.LUT R0, R25, R8, RZ, 0xfc, !PT ;  /* 0x0000000819007212 */ /* 0x000fe400078efcff */
[----:B------:R-:W-:Y:S02]  /*0110*/  SHF.R.S32.HI R5, RZ, 0xc, R4 ;  /* 0x0000000cff057819 */ /* 0x000fe40000011404 */
[----:B------:R-:W-:Y:S02]  /*0120*/  LOP3.LUT R4, R4, 0xfffff000, RZ, 0xc0, !PT ;  /* 0xfffff00004047812 */ /* 0x000fe400078ec0ff */
[----:B------:R-:W-:Y:S01]  /*0130*/  ISETP.GE.AND P0, PT, R0, 0xe89, PT ;  /* 0x00000e890000780c */ /* 0x000fe20003f06270 */
[----:B------:R-:W-:-:S04]  /*0140*/  IMAD R5, R5, 0xe89, R0 ;  /* 0x00000e8905057824 */ /* 0x000fc800078e0200 */
[----:B------:R-:W-:-:S05]  /*0150*/  IMAD.SHL.U32 R5, R5, 0x1000, RZ ;  /* 0x0000100005057824 */ /* 0x000fca00078e00ff */
[----:B------:R-:W-:Y:S02]  /*0160*/  IADD3 R0, R5, R3, -R4 ;  /* 0x0000000305007210 */ /* 0x000fe40007ffe804 */
[----:B------:R-:W-:Y:S02]  /*0170*/  SHF.R.S32.HI R4, RZ, 0x1a, R9 ;  /* 0x0000001aff047819 */ /* 0x000fe40000011409 */
[----:B------:R-:W-:Y:S01]  /*0180*/  LOP3.LUT R3, R3, 0x4, RZ, 0xfc, !PT ;  /* 0x0000000403037812 */ /* 0x000fe200078efcff */
[----:B--2---:R-:W-:Y:S01]  /*0190*/  IMAD.WIDE R10, R0, 0x4, R6 ;  /* 0x00000004000a7825 */ /* 0x004fe200078e0206 */
[----:B------:R-:W-:-:S04]  /*01a0*/  SGXT R4, R4, 0x1 ;  /* 0x000000010404781a */ /* 0x000fc80000000200 */
[----:B------:R-:W-:Y:S01]  /*01b0*/  LEA.HI R4, R4, R3, RZ, 0xc ;  /* 0x0000000304047211 */ /* 0x000fe200078f60ff */
[----:B------:R-:W2:Y:S03]  /*01c0*/  @!P0 LDG.E.EL.128 R16, desc[UR6][R10.64] ;  /* 0x000000060a108981 */ /* 0x000ea6000c2e1d00 */
[----:B------:R-:W-:-:S04]  /*01d0*/  LOP3.LUT R4, R4, 0xfffff000, RZ, 0xc0, !PT ;  /* 0xfffff00004047812 */ /* 0x000fc800078ec0ff */
[----:B------:R-:W-:Y:S02]  /*01e0*/  IADD3 R13, R5, R3, -R4 ;  /* 0x00000003050d7210 */ /* 0x000fe40007ffe804 */
[----:B------:R-:W-:-:S03]  /*01f0*/  CS2R R4, SRZ ;  /* 0x0000000000047805 */ /* 0x000fc6000001ff00 */
[----:B------:R-:W-:Y:S01]  /*0200*/  IMAD.WIDE R12, R13, 0x4, R6 ;  /* 0x000000040d0c7825 */ /* 0x000fe200078e0206 */
[----:B------:R-:W-:-:S06]  /*0210*/  CS2R R6, SRZ ;  /* 0x0000000000067805 */ /* 0x000fcc000001ff00 */
[----:B------:R1:W3:Y:S01]  /*0220*/  @!P0 LDG.E.EL.128 R4, desc[UR6][R12.64] ;  /* 0x000000060c048981 */ /* 0x0002e2000c2e1d00 */
[----:B------:R-:W4:Y:S01]  /*0230*/  S2UR UR5, SR_CgaCtaId ;  /* 0x00000000000579c3 */ /* 0x000f220000008800 */
[----:B------:R-:W-:Y:S01]  /*0240*/  IMAD.SHL.U32 R3, R2, 0x100, RZ ;  /* 0x0000010002037824 */ /* 0x000fe200078e00ff */
[----:B------:R-:W-:Y:S01]  /*0250*/  SHF.R.U32.HI R21, RZ, 0x5, R2 ;  /* 0x00000005ff157819 */ /* 0x000fe20000011602 */
[----:B------:R-:W-:Y:S01]  /*0260*/  UMOV UR4, 0x400 ;  /* 0x0000040000047882 */ /* 0x000fe20000000000 */
[----:B------:R-:W-:Y:S02]  /*0270*/  LOP3.LUT R25, R25, 0x1f, R2, 0xf8, !PT ;  /* 0x0000001f19197812 */ /* 0x000fe400078ef802 */
[----:B------:R-:W-:Y:S02]  /*0280*/  LOP3.LUT R3, R3, 0x300, RZ, 0xc0, !PT ;  /* 0x0000030003037812 */ /* 0x000fe400078ec0ff */
[----:B------:R-:W-:Y:S02]  /*0290*/  SGXT.U32 R21, R21, 0x2 ;  /* 0x000000021515781a */ /* 0x000fe40000000000 */
[----:B------:R-:W-:-:S02]  /*02a0*/  LOP3.LUT R20, R3, R8, RZ, 0xfc, !PT ;  /* 0x0000000803147212 */ /* 0x000fc400078efcff */
[C---:B------:R-:W-:Y:S02]  /*02b0*/  LOP3.LUT R23, R3.reuse, 0x40, RZ, 0xfc, !PT ;  /* 0x0000004003177812 */ /* 0x040fe400078efcff */
[C---:B-1----:R-:W-:Y:S02]  /*02c0*/  LOP3.LUT R13, R3.reuse, 0x80, RZ, 0xfc, !PT ;  /* 0x00000080030d7812 */ /* 0x042fe400078efcff */
[C---:B------:R-:W-:Y:S02]  /*02d0*/  LOP3.LUT R11, R3.reuse, 0xc0, RZ, 0xfc, !PT ;  /* 0x000000c0030b7812 */ /* 0x040fe400078efcff */
[-C--:B------:R-:W-:Y:S02]  /*02e0*/  LEA.HI R8, R3, R20.reuse, RZ, 0x1b ;  /* 0x0000001403087211 */ /* 0x080fe400078fd8ff */
[----:B------:R-:W-:Y:S02]  /*02f0*/  LEA.HI R12, R23, R20, RZ, 0x1b ;  /* 0x00000014170c7211 */ /* 0x000fe400078fd8ff */
[C---:B------:R-:W-:Y:S01]  /*0300*/  LOP3.LUT R15, R3.reuse, 0x20, RZ, 0xfc, !PT ;  /* 0x00000020030f7812 */ /* 0x040fe200078efcff */
[----:B----4-:R-:W-:Y:S01]  /*0310*/  UPRMT UR4, UR5, 0x654, UR4 ;  /* 0x0000065405047896 */ /* 0x010fe20008000004 */
[----:B------:R-:W-:-:S02]  /*0320*/  LOP3.LUT R27, R3, 0x60, RZ, 0xfc, !PT ;  /* 0x00000060031b7812 */ /* 0x000fc400078efcff */
[C---:B------:R-:W-:Y:S02]  /*0330*/  LOP3.LUT R29, R3.reuse, 0xa0, RZ, 0xfc, !PT ;  /* 0x000000a0031d7812 */ /* 0x040fe400078efcff */
[----:B------:R-:W-:Y:S02]  /*0340*/  LOP3.LUT R9, R3, 0xe0, RZ, 0xfc, !PT ;  /* 0x000000e003097812 */ /* 0x000fe400078efcff */
[----:B------:R-:W-:Y:S02]  /*0350*/  LEA.HI R3, R13, R20, RZ, 0x1b ;  /* 0x000000140d037211 */ /* 0x000fe400078fd8ff */
[----:B------:R-:W-:Y:S02]  /*0360*/  LOP3.LUT R10, R26, R21, RZ, 0xfc, !PT ;  /* 0x000000151a0a7212 */ /* 0x000fe400078efcff */
[----:B------:R-:W-:Y:S02]  /*0370*/  LEA R13, R8, UR4, 0x2 ;  /* 0x00000004080d7c11 */ /* 0x000fe4000f8e10ff */
[----:B------:R-:W-:-:S02]  /*0380*/  LOP3.LUT R28, R26, 0x14, R21, 0xfe, !PT ;  /* 0x000000141a1c7812 */ /* 0x000fc400078efe15 */
[----:B------:R-:W-:Y:S02]  /*0390*/  LOP3.LUT R24, R26, 0x18, R21, 0xfe, !PT ;  /* 0x000000181a187812 */ /* 0x000fe400078efe15 */
[-C--:B------:R-:W-:Y:S02]  /*03a0*/  LEA.HI R22, R15, R20.reuse, RZ, 0x1b ;  /* 0x000000140f167211 */ /* 0x080fe400078fd8ff */
[-C--:B------:R-:W-:Y:S02]  /*03b0*/  LEA.HI R14, R27, R20.reuse, RZ, 0x1b ;  /* 0x000000141b0e7211 */ /* 0x080fe400078fd8ff */
[----:B------:R-:W-:Y:S02]  /*03c0*/  LEA.HI R8, R29, R20, RZ, 0x1b ;  /* 0x000000141d087211 */ /* 0x000fe400078fd8ff */
[----:B------:R-:W-:Y:S02]  /*03d0*/  LOP3.LUT R27, R26, 0x4, R21, 0xfe, !PT ;  /* 0x000000041a1b7812 */ /* 0x000fe400078efe15 */
[----:B------:R-:W-:-:S02]  /*03e0*/  LOP3.LUT R29, R26, 0xc, R21, 0xfe, !PT ;  /* 0x0000000c1a1d7812 */ /* 0x000fc400078efe15 */
[----:B------:R-:W-:Y:S01]  /*03f0*/  LOP3.LUT R15, R26, 0x10, R21, 0xfe, !PT ;  /* 0x000000101a0f7812 */ /* 0x000fe200078efe15 */
[--C-:B------:R-:W-:Y:S01]  /*0400*/  IMAD R27, R27, 0xe89, R25.reuse ;  /* 0x00000e891b1b7824 */ /* 0x100fe200078e0219 */
[----:B------:R-:W-:Y:S01]  /*0410*/  LEA R22, R22, UR4, 0x2 ;  /* 0x0000000416167c11 */ /* 0x000fe2000f8e10ff */
[--C-:B------:R-:W-:Y:S01]  /*0420*/  IMAD R29, R29, 0xe89, R25.reuse ;  /* 0x00000e891d1d7824 */ /* 0x100fe200078e0219 */
[----:B------:R-:W-:Y:S01]  /*0430*/  LEA R3, R3, UR4, 0x2 ;  /* 0x0000000403037c11 */ /* 0x000fe2000f8e10ff */
[----:B------:R-:W-:Y:S01]  /*0440*/  IMAD R15, R15, 0xe89, R25 ;  /* 0x00000e890f0f7824 */ /* 0x000fe200078e0219 */
[----:B------:R-:W-:Y:S02]  /*0450*/  LOP3.LUT R2, R2, 0x7f, RZ, 0xc0, !PT ;  /* 0x0000007f02027812 */ /* 0x000fe400078ec0ff */
[----:B--2---:R-:W-:Y:S02]  /*0460*/  FSETP.GEU.AND P1, PT, R16, RZ, PT ;  /* 0x000000ff1000720b */ /* 0x004fe40003f2e000 */
[----:B------:R-:W-:-:S02]  /*0470*/  FSETP.GEU.AND P3, PT, R17, RZ, PT ;  /* 0x000000ff1100720b */ /* 0x000fc40003f6e000 */
[----:B------:R-:W-:Y:S02]  /*0480*/  FSEL R23, R16, RZ, P1 ;  /* 0x000000ff10177208 */ /* 0x000fe40000800000 */
[-C--:B------:R-:W-:Y:S02]  /*0490*/  LEA.HI R16, R11, R20.reuse, RZ, 0x1b ;  /* 0x000000140b107211 */ /* 0x080fe400078fd8ff */
[----:B------:R-:W-:Y:S01]  /*04a0*/  LOP3.LUT R11, R26, 0x8, R21, 0xfe, !PT ;  /* 0x000000081a0b7812 */ /* 0x000fe200078efe15 */
[----:B------:R1:W-:Y:S01]  /*04b0*/  STS [R13], R23 ;  /* 0x000000170d007388 */ /* 0x0003e20000000800 */
[----:B------:R-:W-:Y:S01]  /*04c0*/  LEA.HI R20, R9, R20, RZ, 0x1b ;  /* 0x0000001409147211 */ /* 0x000fe200078fd8ff */
[--C-:B------:R-:W-:Y:S01]  /*04d0*/  IMAD R9, R10, 0xe89, R25.reuse ;  /* 0x00000e890a097824 */ /* 0x100fe200078e0219 */
[----:B------:R-:W-:Y:S01]  /*04e0*/  FSETP.GEU.AND P4, PT, R18, RZ, PT ;  /* 0x000000ff1200720b */ /* 0x000fe20003f8e000 */
[--C-:B------:R-:W-:Y:S01]  /*04f0*/  IMAD R10, R11, 0xe89, R25.reuse ;  /* 0x00000e890b0a7824 */ /* 0x100fe200078e0219 */
[----:B------:R-:W-:Y:S01]  /*0500*/  LOP3.LUT R26, R26, 0x1c, R21, 0xfe, !PT ;  /* 0x0000001c1a1a7812 */ /* 0x000fe200078efe15 */
[--C-:B------:R-:W-:Y:S01]  /*0510*/  IMAD R11, R28, 0xe89, R25.reuse ;  /* 0x00000e891c0b7824 */ /* 0x100fe200078e0219 */
[----:B------:R-:W-:Y:S01]  /*0520*/  FSEL R17, R17, RZ, P3 ;  /* 0x000000ff11117208 */ /* 0x000fe20001800000 */
[----:B------:R-:W-:Y:S01]  /*0530*/  IMAD.IADD R21, R21, 0x1, R2 ;  /* 0x0000000115157824 */ /* 0x000fe200078e0202 */
[----:B------:R-:W-:Y:S01]  /*0540*/  FSETP.GEU.AND P3, PT, R19, RZ, PT ;  /* 0x000000ff1300720b */ /* 0x000fe20003f6e000 */
[----:B-1----:R-:W-:Y:S01]  /*0550*/  IMAD R13, R24, 0xe89, R25 ;  /* 0x00000e89180d7824 */ /* 0x002fe200078e0219 */
[----:B---3--:R-:W-:Y:S01]  /*0560*/  FSETP.GEU.AND P6, PT, R4, RZ, PT ;  /* 0x000000ff0400720b */ /* 0x008fe20003fce000 */
[----:B------:R-:W-:Y:S01]  /*0570*/  STS [R22+0x80], R17 ;  /* 0x0000801116007388 */ /* 0x000fe20000000800 */
[----:B------:R-:W-:-:S02]  /*0580*/  FSEL R28, R18, RZ, P4 ;  /* 0x000000ff121c7208 */ /* 0x000fc40002000000 */
[----:B------:R-:W-:Y:S02]  /*0590*/  LEA R24, R14, UR4, 0x2 ;  /* 0x000000040e187c11 */ /* 0x000fe4000f8e10ff */
[----:B------:R-:W-:Y:S02]  /*05a0*/  FSETP.GEU.AND P4, PT, R5, RZ, PT ;  /* 0x000000ff0500720b */ /* 0x000fe40003f8e000 */
[----:B------:R-:W-:Y:S02]  /*05b0*/  FSEL R14, R4, RZ, P6 ;  /* 0x000000ff040e7208 */ /* 0x000fe40003000000 */
[----:B------:R-:W-:Y:S02]  /*05c0*/  FSETP.GTU.AND P2, PT, R23, RZ, PT ;  /* 0x000000ff1700720b */ /* 0x000fe40003f4c000 */
[----:B------:R-:W-:Y:S01]  /*05d0*/  ISETP.GE.AND P1, PT, R25, 0xe89, PT ;  /* 0x00000e891900780c */ /* 0x000fe20003f26270 */
[----:B------:R-:W-:Y:S01]  /*05e0*/  IMAD R25, R26, 0xe89, R25 ;  /* 0x00000e891a197824 */ /* 0x000fe200078e0219 */
[----:B------:R-:W-:-:S02]  /*05f0*/  FSETP.GEU.AND P6, PT, R7, RZ, PT ;  /* 0x000000ff0700720b */ /* 0x000fc40003fce000 */
[----:B------:R-:W-:Y:S02]  /*0600*/  LEA R23, R12, UR4, 0x2 ;  /* 0x000000040c177c11 */ /* 0x000fe4000f8e10ff */
[----:B------:R-:W-:Y:S02]  /*0610*/  FSETP.GEU.AND P5, PT, R6, RZ, PT ;  /* 0x000000ff0600720b */ /* 0x000fe40003fae000 */
[----:B------:R-:W-:Y:S01]  /*0620*/  FSEL R26, R19, RZ, P3 ;  /* 0x000000ff131a7208 */ /* 0x000fe20001800000 */
[----:B------:R1:W-:Y:S01]  /*0630*/  STS [R23+0x100], R28 ;  /* 0x0001001c17007388 */ /* 0x0003e20000000800 */
[----:B------:R-:W-:Y:S02]  /*0640*/  FSEL R12, R5, RZ, P4 ;  /* 0x000000ff050c7208 */ /* 0x000fe40002000000 */
[----:B------:R-:W-:Y:S01]  /*0650*/  FSEL R19, R7, RZ, P6 ;  /* 0x000000ff07137208 */ /* 0x000fe20003000000 */
[----:B------:R-:W-:Y:S01]  /*0660*/  STS [R24+0x180], R26 ;  /* 0x0001801a18007388 */ /* 0x000fe20000000800 */
[----:B------:R-:W-:-:S02]  /*0670*/  LEA R5, R8, UR4, 0x2 ;  /* 0x0000000408057c11 */ /* 0x000fc4000f8e10ff */
[----:B------:R-:W-:Y:S01]  /*0680*/  FSEL R18, R6, RZ, P5 ;  /* 0x000000ff06127208 */ /* 0x000fe20002800000 */
[----:B------:R-:W-:Y:S01]  /*0690*/  STS [R3+0x200], R14 ;  /* 0x0002000e03007388 */ /* 0x000fe20000000800 */
[----:B------:R-:W-:Y:S02]  /*06a0*/  LEA R7, R16, UR4, 0x2 ;  /* 0x0000000410077c11 */ /* 0x000fe4000f8e10ff */
[----:B------:R-:W-:Y:S01]  /*06b0*/  LEA R20, R20, UR4, 0x2 ;  /* 0x0000000414147c11 */ /* 0x000fe2000f8e10ff */
[----:B------:R2:W-:Y:S01]  /*06c0*/  STS [R5+0x280], R12 ;  /* 0x0002800c05007388 */ /* 0x0005e20000000800 */
[C---:B-1----:R-:W-:Y:S02]  /*06d0*/  LOP3.LUT R23, R2.reuse, 0x80, RZ, 0xfc, !PT ;  /* 0x0000008002177812 */ /* 0x042fe400078efcff */
[C---:B------:R-:W-:Y:S01]  /*06e0*/  LOP3.LUT R4, R2.reuse, 0x100, RZ, 0xfc, !PT ;  /* 0x0000010002047812 */ /* 0x040fe200078efcff */
[----:B------:R1:W-:Y:S01]  /*06f0*/  STS [R7+0x300], R18 ;  /* 0x0003001207007388 */ /* 0x0003e20000000800 */
[----:B------:R-:W-:-:S02]  /*0700*/  LOP3.LUT R6, R2, 0x180, RZ, 0xfc, !PT ;  /* 0x0000018002067812 */ /* 0x000fc400078efcff */
[C---:B------:R-:W-:Y:S01]  /*0710*/  LOP3.LUT R8, R2.reuse, 0x200, RZ, 0xfc, !PT ;  /* 0x0000020002087812 */ /* 0x040fe200078efcff */
[----:B------:R-:W-:Y:S01]  /*0720*/  STS [R20+0x380], R19 ;  /* 0x0003801314007388 */ /* 0x000fe20000000800 */
[----:B------:R-:W-:Y:S02]  /*0730*/  LEA R21, R21, UR4, 0x2 ;  /* 0x0000000415157c11 */ /* 0x000fe4000f8e10ff */
[C---:B------:R-:W-:Y:S02]  /*0740*/  LOP3.LUT R16, R2.reuse, 0x280, RZ, 0xfc, !PT ;  /* 0x0000028002107812 */ /* 0x040fe400078efcff */
[----:B------:R-:W-:Y:S02]  /*0750*/  LEA.HI R23, R23, R2, RZ, 0x1b ;  /* 0x0000000217177211 */ /* 0x000fe400078fd8ff */
[C---:B--2---:R-:W-:Y:S02]  /*0760*/  LOP3.LUT R5, R2.reuse, 0x300, RZ, 0xfc, !PT ;  /* 0x0000030002057812 */ /* 0x044fe400078efcff */
[----:B------:R-:W-:-:S02]  /*0770*/  LOP3.LUT R3, R2, 0x380, RZ, 0xfc, !PT ;  /* 0x0000038002037812 */ /* 0x000fc400078efcff */
[-C--:B------:R-:W-:Y:S02]  /*0780*/  LEA.HI R4, R4, R2.reuse, RZ, 0x1b ;  /* 0x0000000204047211 */ /* 0x080fe400078fd8ff */
[-C--:B-1----:R-:W-:Y:S02]  /*0790*/  LEA.HI R7, R6, R2.reuse, RZ, 0x1b ;  /* 0x0000000206077211 */ /* 0x082fe400078fd8ff */
[-C--:B------:R-:W-:Y:S02]  /*07a0*/  LEA.HI R8, R8, R2.reuse, RZ, 0x1b ;  /* 0x0000000208087211 */ /* 0x080fe400078fd8ff */
[----:B------:R-:W-:Y:S01]  /*07b0*/  FSETP.GTU.AND P3, PT, R28, RZ, PT ;  /* 0x000000ff1c00720b */ /* 0x000fe20003f6c000 */
[----:B------:R-:W-:Y:S01]  /*07c0*/  BAR.SYNC.DEFER_BLOCKING 0x0 ;  /* 0x0000000000007b1d */ /* 0x000fe20000010000 */
[----:B------:R-:W-:Y:S02]  /*07d0*/  LEA R23, R23, UR4, 0x2 ;  /* 0x0000000417177c11 */ /* 0x000fe4000f8e10ff */
[----:B------:R-:W-:-:S02]  /*07e0*/  LEA.HI R6, R16, R2, RZ, 0x1b ;  /* 0x0000000210067211 */ /* 0x000fc400078fd8ff */
[-C--:B------:R-:W-:Y:S02]  /*07f0*/  LEA.HI R5, R5, R2.reuse, RZ, 0x1b ;  /* 0x0000000205057211 */ /* 0x080fe400078fd8ff */
[----:B------:R-:W-:Y:S02]  /*0800*/  LEA.HI R3, R3, R2, RZ, 0x1b ;  /* 0x0000000203037211 */ /* 0x000fe400078fd8ff */
[----:B------:R-:W-:Y:S02]  /*0810*/  LEA R16, R4, UR4, 0x2 ;  /* 0x0000000404107c11 */ /* 0x000fe4000f8e10ff */
[----:B------:R-:W-:Y:S02]  /*0820*/  LEA R7, R7, UR4, 0x2 ;  /* 0x0000000407077c11 */ /* 0x000fe4000f8e10ff */
[----:B------:R-:W-:Y:S02]  /*0830*/  FSETP.GTU.AND P4, PT, R26, RZ, PT ;  /* 0x000000ff1a00720b */ /* 0x000fe40003f8c000 */
[----:B------:R-:W-:-:S02]  /*0840*/  LEA R22, R8, UR4, 0x2 ;  /* 0x0000000408167c11 */ /* 0x000fc4000f8e10ff */
[----:B------:R-:W-:Y:S02]  /*0850*/  LEA R26, R6, UR4, 0x2 ;  /* 0x00000004061a7c11 */ /* 0x000fe4000f8e10ff */
[----:B------:R-:W-:Y:S02]  /*0860*/  LEA R4, R5, UR4, 0x2 ;  /* 0x0000000405047c11 */ /* 0x000fe4000f8e10ff */
[----:B------:R-:W-:Y:S01]  /*0870*/  LEA R3, R3, UR4, 0x2 ;  /* 0x0000000403037c11 */ /* 0x000fe2000f8e10ff */
[----:B------:R-:W-:Y:S01]  /*0880*/  ULDC.64 UR4, c[0x0][0x220] ;  /* 0x0000880000047ab9 */ /* 0x000fe20000000a00 */
[----:B------:R-:W-:Y:S01]  /*0890*/  FSETP.GTU.AND P5, PT, R17, RZ, PT ;  /* 0x000000ff1100720b */ /* 0x000fe20003fac000 */
[----:B------:R1:W2:Y:S01]  /*08a0*/  LDS R28, [R21] ;  /* 0x00000000151c7984 */ /* 0x0002a20000000800 */
[----:B------:R-:W-:Y:S02]  /*08b0*/  SEL R2, RZ, 0x1, P4 ;  /* 0x00000001ff027807 */ /* 0x000fe40002000000 */
[----:B------:R-:W-:Y:S01]  /*08c0*/  SEL R17, RZ, 0x1, P3 ;  /* 0x00000001ff117807 */ /* 0x000fe20001800000 */
[----:B------:R3:W4:Y:S01]  /*08d0*/  LDS R24, [R23+0x200] ;  /* 0x0002000017187984 */ /* 0x0007220000000800 */
[----:B------:R-:W-:-:S02]  /*08e0*/  FSETP.GTU.AND P6, PT, R18, RZ, PT ;  /* 0x000000ff1200720b */ /* 0x000fc40003fcc000 */
[----:B------:R-:W-:Y:S01]  /*08f0*/  PRMT R2, R17, 0x3340, R2 ;  /* 0x0000334011027816 */ /* 0x000fe20000000002 */
[----:B-1----:R-:W1:Y:S01]  /*0900*/  LDC.64 R20, c[0x0][0x218] ;  /* 0x00008600ff147b82 */ /* 0x002e620000000a00 */
[----:B------:R1:W5:Y:S01]  /*0910*/  LDS R8, [R16+0x400] ;  /* 0x0004000010087984 */ /* 0x0003620000000800 */
[----:B------:R-:W-:Y:S02]  /*0920*/  FSETP.GTU.AND P3, PT, R14, RZ, PT ;  /* 0x000000ff0e00720b */ /* 0x000fe40003f6c000 */
[----:B------:R-:W-:Y:S01]  /*0930*/  FSETP.GTU.AND P4, PT, R12, RZ, PT ;  /* 0x000000ff0c00720b */ /* 0x000fe20003f8c000 */
[----:B------:R-:W1:Y:S01]  /*0940*/  LDS R7, [R7+0x600] ;  /* 0x0006000007077984 */ /* 0x000e620000000800 */
[----:B------:R-:W-:Y:S02]  /*0950*/  SEL R14, RZ, 0x1, P3 ;  /* 0x00000001ff0e7807 */ /* 0x000fe40001800000 */
[----:B---3--:R-:W-:Y:S01]  /*0960*/  SEL R23, RZ, 0x1, P4 ;  /* 0x00000001ff177807 */ /* 0x008fe20002000000 */
[----:B------:R-:W3:Y:S01]  /*0970*/  LDS R6, [R22+0x800] ;  /* 0x0008000016067984 */ /* 0x000ee20000000800 */
[----:B------:R-:W-:-:S02]  /*0980*/  SEL R12, RZ, 0x1, P2 ;  /* 0x00000001ff0c7807 */ /* 0x000fc40001000000 */
[----:B------:R-:W-:Y:S01]  /*0990*/  PRMT R23, R14, 0x3340, R23 ;  /* 0x000033400e177816 */ /* 0x000fe20000000017 */
[----:B------:R1:W2:Y:S04]  /*09a0*/  LDS R5, [R26+0xa00] ;  /* 0x000a00001a057984 */ /* 0x0002a80000000800 */
[----:B------:R-:W3:Y:S04]  /*09b0*/  LDS R4, [R4+0xc00] ;  /* 0x000c000004047984 */ /* 0x000ee80000000800 */
[----:B------:R-:W3:Y:S01]  /*09c0*/  LDS R3, [R3+0xe00] ;  /* 0x000e000003037984 */ /* 0x000ee20000000800 */
[----:B-1----:R-:W-:Y:S01]  /*09d0*/  IMAD.WIDE R16, R9, 0x4, R20 ;  /* 0x0000000409107825 */ /* 0x002fe200078e0214 */
[----:B------:R-:W-:-:S02]  /*09e0*/  SEL R9, RZ, 0x1, P5 ;  /* 0x00000001ff097807 */ /* 0x000fc40002800000 */
[----:B------:R-:W-:Y:S01]  /*09f0*/  FSETP.GTU.AND P5, PT, R19, RZ, PT ;  /* 0x000000ff1300720b */ /* 0x000fe20003fac000 */
[--C-:B------:R-:W-:Y:S01]  /*0a00*/  IMAD.WIDE R26, R27, 0x4, R20.reuse ;  /* 0x000000041b1a7825 */ /* 0x100fe200078e0214 */
[----:B------:R-:W-:Y:S02]  /*0a10*/  SEL R19, RZ, 0x1, P6 ;  /* 0x00000001ff137807 */ /* 0x000fe40003000000 */
[----:B------:R-:W-:Y:S01]  /*0a20*/  SEL R22, RZ, 0x1, P5 ;  /* 0x00000001ff167807 */ /* 0x000fe20002800000 */
[----:B--2---:R1:W-:Y:S01]  /*0a30*/  @!P1 STG.E desc[UR6][R16.64], R28 ;  /* 0x0000001c10009986 */ /* 0x0043e2000c101906 */
[----:B------:R-:W-:Y:S01]  /*0a40*/  IMAD.WIDE R14, R15, 0x4, R20 ;  /* 0x000000040f0e7825 */ /* 0x000fe200078e0214 */
[----:B------:R-:W-:Y:S02]  /*0a50*/  PRMT R9, R12, 0x3340, R9 ;  /* 0x000033400c097816 */ /* 0x000fe40000000009 */
[----:B------:R-:W-:Y:S01]  /*0a60*/  PRMT R22, R19, 0x3340, R22 ;  /* 0x0000334013167816 */ /* 0x000fe20000000016 */
[--C-:B------:R-:W-:Y:S01]  /*0a70*/  IMAD.WIDE R18, R10, 0x4, R20.reuse ;  /* 0x000000040a127825 */ /* 0x100fe200078e0214 */
[----:B----4-:R2:W-:Y:S03]  /*0a80*/  @!P1 STG.E desc[UR6][R26.64], R24 ;  /* 0x000000181a009986 */ /* 0x0105e6000c101906 */
[--C-:B------:R-:W-:Y:S01]  /*0a90*/  IMAD.WIDE R10, R11, 0x4, R20.reuse ;  /* 0x000000040b0a7825 */ /* 0x100fe200078e0214 */
[----:B-----5:R4:W-:Y:S03]  /*0aa0*/  @!P1 STG.E desc[UR6][R18.64], R8 ;  /* 0x0000000812009986 */ /* 0x0209e6000c101906 */
[----:B-1----:R-:W-:-:S04]  /*0ab0*/  IMAD.WIDE R16, R29, 0x4, R20 ;  /* 0x000000041d107825 */ /* 0x002fc800078e0214 */
[--C-:B------:R-:W-:Y:S01]  /*0ac0*/  IMAD.WIDE R12, R13, 0x4, R20.reuse ;  /* 0x000000040d0c7825 */ /* 0x100fe200078e0214 */
[----:B0-----:R4:W-:Y:S01]  /*0ad0*/  @!P1 STG.E desc[UR6][R16.64], R7 ;  /* 0x0000000710009986 */ /* 0x0019e2000c101906 */
[----:B--2---:R-:W-:Y:S02]  /*0ae0*/  IADD3 R24, P2, R0, UR4, RZ ;  /* 0x0000000400187c10 */ /* 0x004fe4000ff5e0ff */
[----:B------:R-:W-:Y:S01]  /*0af0*/  IMAD.WIDE R20, R25, 0x4, R20 ;  /* 0x0000000419147825 */ /* 0x000fe200078e0214 */
[----:B---3--:R4:W-:Y:S01]  /*0b00*/  @!P1 STG.E desc[UR6][R14.64], R6 ;  /* 0x000000060e009986 */ /* 0x0089e2000c101906 */
[----:B------:R-:W-:Y:S02]  /*0b10*/  LEA.HI.X.SX32 R25, R0, UR5, 0x1, P2 ;  /* 0x0000000500197c11 */ /* 0x000fe400090f0eff */
[----:B------:R-:W-:Y:S01]  /*0b20*/  PRMT R26, R9, 0x5410, R2 ;  /* 0x00005410091a7816 */ /* 0x000fe20000000002 */
[----:B------:R4:W-:Y:S01]  /*0b30*/  @!P1 STG.E desc[UR6][R10.64], R5 ;  /* 0x000000050a009986 */ /* 0x0009e2000c101906 */
[----:B------:R-:W-:-:S03]  /*0b40*/  PRMT R27, R23, 0x5410, R22 ;  /* 0x00005410171b7816 */ /* 0x000fc60000000016 */
[----:B------:R4:W-:Y:S04]  /*0b50*/  @!P1 STG.E desc[UR6][R12.64], R4 ;  /* 0x000000040c009986 */ /* 0x0009e8000c101906 */
[----:B------:R4:W-:Y:S01]  /*0b60*/  @!P1 STG.E desc[UR6][R20.64], R3 ;  /* 0x0000000314009986 */ /* 0x0009e2000c101906 */
[----:B------:R-:W-:Y:S05]  /*0b70*/  @P0 EXIT ;  /* 0x000000000000094d */ /* 0x000fea0003800000 */
[----:B------:R-:W-:Y:S01]  /*0b80*/  STG.E.64 desc[UR6][R24.64], R26 ;  /* 0x0000001a18007986 */ /* 0x000fe2000c101b06 */
[----:B------:R-:W-:Y:S05]  /*0b90*/  EXIT ;  /* 0x000000000000794d */ /* 0x000fea0003800000 */
.L_x_0:
[----:B------:R-:W-:-:S00]  /*0ba0*/  BRA `(.L_x_0) ;  /* 0xfffffffc00fc7947 */ /* 0x000fc0000383ffff */
[----:B------:R-:W-:-:S00]  /*0bb0*/  NOP ;  /* 0x0000000000007918 */ /* 0x000fc00000000000 */
        /* <DEDUP_REMOVED lines=12> */
.L_x_1:


//--------------------- .nv.shared.triton_poi_fused_relu_threshold_backward_5 --------------------------
	.section	.nv.shared.triton_poi_fused_relu_threshold_backward_5,"aw",@nobits
	.sectionflags	@""
	.align	16
	.zero		1024


//--------------------- .nv.constant0.triton_poi_fused_relu_threshold_backward_5 --------------------------
	.section	.nv.constant0.triton_poi_fused_relu_threshold_backward_5,"a",@progbits
	.sectionflags	@""
	.align	4
.nv.constant0.triton_poi_fused_relu_threshold_backward_5:
	.zero		560
